//
// Generated by NVIDIA NVVM Compiler
//
// Compiler Build ID: CL-36424714
// Cuda compilation tools, release 13.0, V13.0.88
// Based on NVVM 20.0.0
//

.version 9.0
.target sm_100
.address_size 64

	// .globl	_Z15HistogramKernelPcjPj

.visible .entry _Z15HistogramKernelPcjPj(
	.param .u64 .ptr .align 1 _Z15HistogramKernelPcjPj_param_0,
	.param .u32 _Z15HistogramKernelPcjPj_param_1,
	.param .u64 .ptr .align 1 _Z15HistogramKernelPcjPj_param_2
)
{
	.reg .pred 	%p<3>;
	.reg .b16 	%rs<4>;
	.reg .b32 	%r<7>;
	.reg .b64 	%rd<10>;

	ld.param.u64 	%rd1, [_Z15HistogramKernelPcjPj_param_0];
	ld.param.u32 	%r2, [_Z15HistogramKernelPcjPj_param_1];
	ld.param.u64 	%rd2, [_Z15HistogramKernelPcjPj_param_2];
	mov.u32 	%r3, %ctaid.x;
	mov.u32 	%r4, %ntid.x;
	mov.u32 	%r5, %tid.x;
	mad.lo.s32 	%r1, %r3, %r4, %r5;
	setp.ge.u32 	%p1, %r1, %r2;
	@%p1 bra 	$L__BB0_3;
	cvta.to.global.u64 	%rd3, %rd1;
	cvt.u64.u32 	%rd4, %r1;
	add.s64 	%rd5, %rd3, %rd4;
	ld.global.u8 	%rs2, [%rd5];
	add.s16 	%rs1, %rs2, -97;
	and.b16  	%rs3, %rs1, 255;
	setp.gt.u16 	%p2, %rs3, 25;
	@%p2 bra 	$L__BB0_3;
	cvt.u64.u16 	%rd6, %rs1;
	and.b64  	%rd7, %rd6, 252;
	cvta.to.global.u64 	%rd8, %rd2;
	add.s64 	%rd9, %rd8, %rd7;
	atom.global.add.u32 	%r6, [%rd9], 1;
$L__BB0_3:
	ret;

}


// ===== COMPILED SASS (sm_100) =====

	.target	sm_100

	.elftype	@"ET_EXEC"


//--------------------- .note.nv.tkinfo           --------------------------
	.section	.note.nv.tkinfo,"",@"SHT_NOTE"
	.sectionflags	@"SHF_NOTE_NV_TKINFO"
	.tkinfo
        /*0018*/ 	.word	0x00000002
        /*0030*/ 	.string	""
        /*0030*/ 	.string	"ptxas"
        /*0030*/ 	.string	"Cuda compilation tools, release 13.0, V13.0.88"
        /*0030*/ 	.string	"Build cuda_13.0.r13.0/compiler.36424714_0"
        /*0030*/ 	.string	"-arch sm_100 -m 64 "



//--------------------- .note.nv.cuinfo           --------------------------
	.section	.note.nv.cuinfo,"",@"SHT_NOTE"
	.sectionflags	@"SHF_NOTE_NV_CUINFO"
        /*0018*/ 	.short	0x0002
        /*001a*/ 	.short	0x0064
        /*001c*/ 	.short	0x0082
	.zero		2


//--------------------- .nv.info                  --------------------------
	.section	.nv.info,"",@"SHT_CUDA_INFO"
	.align	4


	//----- nvinfo : EIATTR_REGCOUNT
	.align		4
        /*0000*/ 	.byte	0x04, 0x2f
        /*0002*/ 	.short	(.L_1 - .L_0)
	.align		4
.L_0:
        /*0004*/ 	.word	index@(_Z15HistogramKernelPcjPj)
        /*0008*/ 	.word	0x00000008


	//----- nvinfo : EIATTR_FRAME_SIZE
	.align		4
.L_1:
        /*000c*/ 	.byte	0x04, 0x11
        /*000e*/ 	.short	(.L_3 - .L_2)
	.align		4
.L_2:
        /*0010*/ 	.word	index@(_Z15HistogramKernelPcjPj)
        /*0014*/ 	.word	0x00000000


	//----- nvinfo : EIATTR_MIN_STACK_SIZE
	.align		4
.L_3:
        /*0018*/ 	.byte	0x04, 0x12
        /*001a*/ 	.short	(.L_5 - .L_4)
	.align		4
.L_4:
        /*001c*/ 	.word	index@(_Z15HistogramKernelPcjPj)
        /*0020*/ 	.word	0x00000000
.L_5:


//--------------------- .nv.compat                --------------------------
	.section	.nv.compat,"",@"SHT_CUDA_COMPAT_INFO"
	.align	4
        /*0000*/ 	.byte	0x02, 0x09, 0x00, 0x00, 0x02, 0x02, 0x01, 0x00, 0x02, 0x05, 0x05, 0x00, 0x03, 0x07, 0x01, 0x01
        /*0010*/ 	.byte	0x02, 0x03, 0x00, 0x00, 0x02, 0x06, 0x01, 0x00, 0x04, 0x0b, 0x08, 0x00, 0x09, 0x00, 0x00, 0x00
        /*0020*/ 	.byte	0x00, 0x00, 0x00, 0x00


//--------------------- .nv.info._Z15HistogramKernelPcjPj --------------------------
	.section	.nv.info._Z15HistogramKernelPcjPj,"",@"SHT_CUDA_INFO"
	.sectionflags	@""
	.align	4


	//----- nvinfo : EIATTR_CUDA_API_VERSION
	.align		4
        /*0000*/ 	.byte	0x04, 0x37
        /*0002*/ 	.short	(.L_7 - .L_6)
.L_6:
        /*0004*/ 	.word	0x00000082


	//----- nvinfo : EIATTR_KPARAM_INFO
	.align		4
.L_7:
        /*0008*/ 	.byte	0x04, 0x17
        /*000a*/ 	.short	(.L_9 - .L_8)
.L_8:
        /*000c*/ 	.word	0x00000000
        /*0010*/ 	.short	0x0002
        /*0012*/ 	.short	0x0010
        /*0014*/ 	.byte	0x00, 0xf5, 0x21, 0x00


	//----- nvinfo : EIATTR_KPARAM_INFO
	.align		4
.L_9:
        /*0018*/ 	.byte	0x04, 0x17
        /*001a*/ 	.short	(.L_11 - .L_10)
.L_10:
        /*001c*/ 	.word	0x00000000
        /*0020*/ 	.short	0x0001
        /*0022*/ 	.short	0x0008
        /*0024*/ 	.byte	0x00, 0xf0, 0x11, 0x00


	//----- nvinfo : EIATTR_KPARAM_INFO
	.align		4
.L_11:
        /*0028*/ 	.byte	0x04, 0x17
        /*002a*/ 	.short	(.L_13 - .L_12)
.L_12:
        /*002c*/ 	.word	0x00000000
        /*0030*/ 	.short	0x0000
        /*0032*/ 	.short	0x0000
        /*0034*/ 	.byte	0x00, 0xf5, 0x21, 0x00


	//----- nvinfo : EIATTR_SPARSE_MMA_MASK
	.align		4
.L_13:
        /*0038*/ 	.byte	0x03, 0x50
        /*003a*/ 	.short	0x0000


	//----- nvinfo : EIATTR_MAXREG_COUNT
	.align		4
        /*003c*/ 	.byte	0x03, 0x1b
        /*003e*/ 	.short	0x00ff


	//----- nvinfo : EIATTR_MERCURY_ISA_VERSION
	.align		4
        /*0040*/ 	.byte	0x03, 0x5f
        /*0042*/ 	.short	0x0101


	//----- nvinfo : EIATTR_VRC_CTA_INIT_COUNT
	.align		4
        /*0044*/ 	.byte	0x02, 0x4a
	.zero		1
	.zero		1


	//----- nvinfo : EIATTR_EXIT_INSTR_OFFSETS
	.align		4
        /*0048*/ 	.byte	0x04, 0x1c
        /*004a*/ 	.short	(.L_15 - .L_14)


	//   ....[0]....
.L_14:
        /*004c*/ 	.word	0x00000070


	//   ....[1]....
        /*0050*/ 	.word	0x00000100


	//   ....[2]....
        /*0054*/ 	.word	0x00000170


	//----- nvinfo : EIATTR_CBANK_PARAM_SIZE
	.align		4
.L_15:
        /*0058*/ 	.byte	0x03, 0x19
        /*005a*/ 	.short	0x0018


	//----- nvinfo : EIATTR_PARAM_CBANK
	.align		4
        /*005c*/ 	.byte	0x04, 0x0a
        /*005e*/ 	.short	(.L_17 - .L_16)
	.align		4
.L_16:
        /*0060*/ 	.word	index@(.nv.constant0._Z15HistogramKernelPcjPj)
        /*0064*/ 	.short	0x0380
        /*0066*/ 	.short	0x0018


	//----- nvinfo : EIATTR_SW_WAR
	.align		4
.L_17:
        /*0068*/ 	.byte	0x04, 0x36
        /*006a*/ 	.short	(.L_19 - .L_18)
.L_18:
        /*006c*/ 	.word	0x00000008
.L_19:


//--------------------- .nv.callgraph             --------------------------
	.section	.nv.callgraph,"",@"SHT_CUDA_CALLGRAPH"
	.align	4
	.sectionentsize	8
	.align		4
        /*0000*/ 	.word	0x00000000
	.align		4
        /*0004*/ 	.word	0xffffffff
	.align		4
        /*0008*/ 	.word	0x00000000
	.align		4
        /*000c*/ 	.word	0xfffffffe
	.align		4
        /*0010*/ 	.word	0x00000000
	.align		4
        /*0014*/ 	.word	0xfffffffd
	.align		4
        /*0018*/ 	.word	0x00000000
	.align		4
        /*001c*/ 	.word	0xfffffffc


//--------------------- .text._Z15HistogramKernelPcjPj --------------------------
	.section	.text._Z15HistogramKernelPcjPj,"ax",@progbits
	.align	128
        .global         _Z15HistogramKernelPcjPj
        .type           _Z15HistogramKernelPcjPj,@function
        .size           _Z15HistogramKernelPcjPj,(.L_x_1 - _Z15HistogramKernelPcjPj)
        .other          _Z15HistogramKernelPcjPj,@"STO_CUDA_ENTRY STV_DEFAULT"
_Z15HistogramKernelPcjPj:
.text._Z15HistogramKernelPcjPj:
[----:B------:R-:W-:Y:S01]  /*0000*/  LDC R1, c[0x0][0x37c] ;  /* 0x0000df00ff017b82 */ /* 0x000fe20000000800 */
[----:B------:R-:W0:Y:S07]  /*0010*/  S2R R3, SR_TID.X ;  /* 0x0000000000037919 */ /* 0x000e2e0000002100 */
[----:B------:R-:W0:Y:S01]  /*0020*/  S2UR UR4, SR_CTAID.X ;  /* 0x00000000000479c3 */ /* 0x000e220000002500 */
[----:B------:R-:W1:Y:S07]  /*0030*/  LDCU UR5, c[0x0][0x388] ;  /* 0x00007100ff0577ac */ /* 0x000e6e0008000800 */
[----:B------:R-:W0:Y:S02]  /*0040*/  LDC R2, c[0x0][0x360] ;  /* 0x0000d800ff027b82 */ /* 0x000e240000000800 */
[----:B0-----:R-:W-:-:S05]  /*0050*/  IMAD R2, R2, UR4, R3 ;  /* 0x0000000402027c24 */ /* 0x001fca000f8e0203 */
[----:B-1----:R-:W-:-:S13]  /*0060*/  ISETP.GE.U32.AND P0, PT, R2, UR5, PT ;  /* 0x0000000502007c0c */ /* 0x002fda000bf06070 */
[----:B------:R-:W-:Y:S05]  /*0070*/  @P0 EXIT ;  /* 0x000000000000094d */ /* 0x000fea0003800000 */
[----:B------:R-:W0:Y:S01]  /*0080*/  LDCU.64 UR6, c[0x0][0x380] ;  /* 0x00007000ff0677ac */ /* 0x000e220008000a00 */
[----:B------:R-:W1:Y:S01]  /*0090*/  LDCU.64 UR4, c[0x0][0x358] ;  /* 0x00006b00ff0477ac */ /* 0x000e620008000a00 */
[----:B0-----:R-:W-:-:S05]  /*00a0*/  IADD3 R2, P0, PT, R2, UR6, RZ ;  /* 0x0000000602027c10 */ /* 0x001fca000ff1e0ff */
[----:B------:R-:W-:-:S05]  /*00b0*/  IMAD.X R3, RZ, RZ, UR7, P0 ;  /* 0x00000007ff037e24 */ /* 0x000fca00080e06ff */
[----:B-1----:R-:W2:Y:S02]  /*00c0*/  LDG.E.U8 R2, desc[UR4][R2.64] ;  /* 0x0000000402027981 */ /* 0x002ea4000c1e1100 */
[----:B--2---:R-:W-:-:S05]  /*00d0*/  VIADD R0, R2, 0xffffff9f ;  /* 0xffffff9f02007836 */ /* 0x004fca0000000000 */
[----:B------:R-:W-:-:S04]  /*00e0*/  LOP3.LUT R4, R0, 0xff, RZ, 0xc0, !PT ;  /* 0x000000ff00047812 */ /* 0x000fc800078ec0ff */
[----:B------:R-:W-:-:S13]  /*00f0*/  ISETP.GT.U32.AND P0, PT, R4, 0x19, PT ;  /* 0x000000190400780c */ /* 0x000fda0003f04070 */
[----:B------:R-:W-:Y:S05]  /*0100*/  @P0 EXIT ;  /* 0x000000000000094d */ /* 0x000fea0003800000 */
[----:B------:R-:W0:Y:S01]  /*0110*/  LDCU.64 UR6, c[0x0][0x390] ;  /* 0x00007200ff0677ac */ /* 0x000e220008000a00 */
[----:B------:R-:W-:Y:S01]  /*0120*/  LOP3.LUT R0, R0, 0xfc, RZ, 0xc0, !PT ;  /* 0x000000fc00007812 */ /* 0x000fe200078ec0ff */
[----:B------:R-:W-:-:S03]  /*0130*/  IMAD.MOV.U32 R5, RZ, RZ, 0x1 ;  /* 0x00000001ff057424 */ /* 0x000fc600078e00ff */
[----:B0-----:R-:W-:-:S05]  /*0140*/  IADD3 R2, P0, PT, R0, UR6, RZ ;  /* 0x0000000600027c10 */ /* 0x001fca000ff1e0ff */
[----:B------:R-:W-:-:S05]  /*0150*/  IMAD.X R3, RZ, RZ, UR7, P0 ;  /* 0x00000007ff037e24 */ /* 0x000fca00080e06ff */
[----:B------:R-:W-:Y:S01]  /*0160*/  REDG.E.ADD.STRONG.GPU desc[UR4][R2.64], R5 ;  /* 0x000000050200798e */ /* 0x000fe2000c12e104 */
[----:B------:R-:W-:Y:S05]  /*0170*/  EXIT ;  /* 0x000000000000794d */ /* 0x000fea0003800000 */
.L_x_0:
[----:B------:R-:W-:-:S00]  /*0180*/  BRA `(.L_x_0) ;  /* 0xfffffffc00fc7947 */ /* 0x000fc0000383ffff */
[----:B------:R-:W-:-:S00]  /*0190*/  NOP ;  /* 0x0000000000007918 */ /* 0x000fc00000000000 */
        /* <DEDUP_REMOVED lines=14> */
.L_x_1:


//--------------------- .nv.shared.reserved.0     --------------------------
	.section	.nv.shared.reserved.0,"aw",@nobits
	.weak		__nv_reservedSMEM_offset_0_alias
	.size		__nv_reservedSMEM_offset_0_alias, 0, 64
	.other		__nv_reservedSMEM_offset_0_alias,@"STO_CUDA_RESERVED_SHARED STV_DEFAULT"
__nv_reservedSMEM_offset_0_alias:
	.zero		0
	.zero		64


//--------------------- .nv.constant0._Z15HistogramKernelPcjPj --------------------------
	.section	.nv.constant0._Z15HistogramKernelPcjPj,"a",@progbits
	.sectionflags	@""
	.align	4
.nv.constant0._Z15HistogramKernelPcjPj:
	.zero		920


//--------------------- SYMBOLS --------------------------

	.type		.nv.reservedSmem.offset0,@object
	.size		.nv.reservedSmem.offset0,0x4
